//
// Generated by NVIDIA NVVM Compiler
//
// Compiler Build ID: CL-36424714
// Cuda compilation tools, release 13.0, V13.0.88
// Based on NVVM 20.0.0
//

.version 9.0
.target sm_100
.address_size 64

	// .globl	mul32

.visible .entry mul32(
	.param .u64 .ptr .align 1 mul32_param_0,
	.param .u64 .ptr .align 1 mul32_param_1,
	.param .u32 mul32_param_2
)
{
	.reg .pred 	%p<2>;
	.reg .b32 	%r<3>;
	.reg .b32 	%f<4>;
	.reg .b64 	%rd<8>;

	ld.param.u64 	%rd1, [mul32_param_0];
	ld.param.u64 	%rd2, [mul32_param_1];
	ld.param.u32 	%r2, [mul32_param_2];
	mov.u32 	%r1, %tid.x;
	setp.ge.s32 	%p1, %r1, %r2;
	@%p1 bra 	$L__BB0_2;
	cvta.to.global.u64 	%rd3, %rd1;
	cvta.to.global.u64 	%rd4, %rd2;
	mul.wide.u32 	%rd5, %r1, 4;
	add.s64 	%rd6, %rd3, %rd5;
	ld.global.f32 	%f1, [%rd6];
	add.s64 	%rd7, %rd4, %rd5;
	ld.global.f32 	%f2, [%rd7];
	mul.f32 	%f3, %f1, %f2;
	st.global.f32 	[%rd6], %f3;
$L__BB0_2:
	ret;

}


// ===== COMPILED SASS (sm_100) =====

	.target	sm_100

	.elftype	@"ET_EXEC"


//--------------------- .note.nv.tkinfo           --------------------------
	.section	.note.nv.tkinfo,"",@"SHT_NOTE"
	.sectionflags	@"SHF_NOTE_NV_TKINFO"
	.tkinfo
        /*0018*/ 	.word	0x00000002
        /*0030*/ 	.string	""
        /*0030*/ 	.string	"ptxas"
        /*0030*/ 	.string	"Cuda compilation tools, release 13.0, V13.0.88"
        /*0030*/ 	.string	"Build cuda_13.0.r13.0/compiler.36424714_0"
        /*0030*/ 	.string	"-arch sm_100 -m 64 "



//--------------------- .note.nv.cuinfo           --------------------------
	.section	.note.nv.cuinfo,"",@"SHT_NOTE"
	.sectionflags	@"SHF_NOTE_NV_CUINFO"
        /*0018*/ 	.short	0x0002
        /*001a*/ 	.short	0x0064
        /*001c*/ 	.short	0x0082
	.zero		2


//--------------------- .nv.info                  --------------------------
	.section	.nv.info,"",@"SHT_CUDA_INFO"
	.align	4


	//----- nvinfo : EIATTR_REGCOUNT
	.align		4
        /*0000*/ 	.byte	0x04, 0x2f
        /*0002*/ 	.short	(.L_1 - .L_0)
	.align		4
.L_0:
        /*0004*/ 	.word	index@(mul32)
        /*0008*/ 	.word	0x0000000a


	//----- nvinfo : EIATTR_FRAME_SIZE
	.align		4
.L_1:
        /*000c*/ 	.byte	0x04, 0x11
        /*000e*/ 	.short	(.L_3 - .L_2)
	.align		4
.L_2:
        /*0010*/ 	.word	index@(mul32)
        /*0014*/ 	.word	0x00000000


	//----- nvinfo : EIATTR_MIN_STACK_SIZE
	.align		4
.L_3:
        /*0018*/ 	.byte	0x04, 0x12
        /*001a*/ 	.short	(.L_5 - .L_4)
	.align		4
.L_4:
        /*001c*/ 	.word	index@(mul32)
        /*0020*/ 	.word	0x00000000
.L_5:


//--------------------- .nv.compat                --------------------------
	.section	.nv.compat,"",@"SHT_CUDA_COMPAT_INFO"
	.align	4
        /*0000*/ 	.byte	0x02, 0x09, 0x00, 0x00, 0x02, 0x02, 0x01, 0x00, 0x02, 0x05, 0x05, 0x00, 0x03, 0x07, 0x01, 0x01
        /*0010*/ 	.byte	0x02, 0x03, 0x00, 0x00, 0x02, 0x06, 0x01, 0x00, 0x04, 0x0b, 0x08, 0x00, 0x09, 0x00, 0x00, 0x00
        /*0020*/ 	.byte	0x00, 0x00, 0x00, 0x00


//--------------------- .nv.info.mul32            --------------------------
	.section	.nv.info.mul32,"",@"SHT_CUDA_INFO"
	.sectionflags	@""
	.align	4


	//----- nvinfo : EIATTR_CUDA_API_VERSION
	.align		4
        /*0000*/ 	.byte	0x04, 0x37
        /*0002*/ 	.short	(.L_7 - .L_6)
.L_6:
        /*0004*/ 	.word	0x00000082


	//----- nvinfo : EIATTR_KPARAM_INFO
	.align		4
.L_7:
        /*0008*/ 	.byte	0x04, 0x17
        /*000a*/ 	.short	(.L_9 - .L_8)
.L_8:
        /*000c*/ 	.word	0x00000000
        /*0010*/ 	.short	0x0002
        /*0012*/ 	.short	0x0010
        /*0014*/ 	.byte	0x00, 0xf0, 0x11, 0x00


	//----- nvinfo : EIATTR_KPARAM_INFO
	.align		4
.L_9:
        /*0018*/ 	.byte	0x04, 0x17
        /*001a*/ 	.short	(.L_11 - .L_10)
.L_10:
        /*001c*/ 	.word	0x00000000
        /*0020*/ 	.short	0x0001
        /*0022*/ 	.short	0x0008
        /*0024*/ 	.byte	0x00, 0xf5, 0x21, 0x00


	//----- nvinfo : EIATTR_KPARAM_INFO
	.align		4
.L_11:
        /*0028*/ 	.byte	0x04, 0x17
        /*002a*/ 	.short	(.L_13 - .L_12)
.L_12:
        /*002c*/ 	.word	0x00000000
        /*0030*/ 	.short	0x0000
        /*0032*/ 	.short	0x0000
        /*0034*/ 	.byte	0x00, 0xf5, 0x21, 0x00


	//----- nvinfo : EIATTR_SPARSE_MMA_MASK
	.align		4
.L_13:
        /*0038*/ 	.byte	0x03, 0x50
        /*003a*/ 	.short	0x0000


	//----- nvinfo : EIATTR_MAXREG_COUNT
	.align		4
        /*003c*/ 	.byte	0x03, 0x1b
        /*003e*/ 	.short	0x00ff


	//----- nvinfo : EIATTR_MERCURY_ISA_VERSION
	.align		4
        /*0040*/ 	.byte	0x03, 0x5f
        /*0042*/ 	.short	0x0101


	//----- nvinfo : EIATTR_VRC_CTA_INIT_COUNT
	.align		4
        /*0044*/ 	.byte	0x02, 0x4a
	.zero		1
	.zero		1


	//----- nvinfo : EIATTR_EXIT_INSTR_OFFSETS
	.align		4
        /*0048*/ 	.byte	0x04, 0x1c
        /*004a*/ 	.short	(.L_15 - .L_14)


	//   ....[0]....
.L_14:
        /*004c*/ 	.word	0x00000040


	//   ....[1]....
        /*0050*/ 	.word	0x000000e0


	//----- nvinfo : EIATTR_CBANK_PARAM_SIZE
	.align		4
.L_15:
        /*0054*/ 	.byte	0x03, 0x19
        /*0056*/ 	.short	0x0014


	//----- nvinfo : EIATTR_PARAM_CBANK
	.align		4
        /*0058*/ 	.byte	0x04, 0x0a
        /*005a*/ 	.short	(.L_17 - .L_16)
	.align		4
.L_16:
        /*005c*/ 	.word	index@(.nv.constant0.mul32)
        /*0060*/ 	.short	0x0380
        /*0062*/ 	.short	0x0014


	//----- nvinfo : EIATTR_SW_WAR
	.align		4
.L_17:
        /*0064*/ 	.byte	0x04, 0x36
        /*0066*/ 	.short	(.L_19 - .L_18)
.L_18:
        /*0068*/ 	.word	0x00000008
.L_19:


//--------------------- .nv.callgraph             --------------------------
	.section	.nv.callgraph,"",@"SHT_CUDA_CALLGRAPH"
	.align	4
	.sectionentsize	8
	.align		4
        /*0000*/ 	.word	0x00000000
	.align		4
        /*0004*/ 	.word	0xffffffff
	.align		4
        /*0008*/ 	.word	0x00000000
	.align		4
        /*000c*/ 	.word	0xfffffffe
	.align		4
        /*0010*/ 	.word	0x00000000
	.align		4
        /*0014*/ 	.word	0xfffffffd
	.align		4
        /*0018*/ 	.word	0x00000000
	.align		4
        /*001c*/ 	.word	0xfffffffc


//--------------------- .text.mul32               --------------------------
	.section	.text.mul32,"ax",@progbits
	.align	128
        .global         mul32
        .type           mul32,@function
        .size           mul32,(.L_x_1 - mul32)
        .other          mul32,@"STO_CUDA_ENTRY STV_DEFAULT"
mul32:
.text.mul32:
[----:B------:R-:W-:Y:S01]  /*0000*/  LDC R1, c[0x0][0x37c] ;  /* 0x0000df00ff017b82 */ /* 0x000fe20000000800 */
[----:B------:R-:W0:Y:S01]  /*0010*/  S2R R7, SR_TID.X ;  /* 0x0000000000077919 */ /* 0x000e220000002100 */
[----:B------:R-:W0:Y:S02]  /*0020*/  LDCU UR4, c[0x0][0x390] ;  /* 0x00007200ff0477ac */ /* 0x000e240008000800 */
[----:B0-----:R-:W-:-:S13]  /*0030*/  ISETP.GE.AND P0, PT, R7, UR4, PT ;  /* 0x0000000407007c0c */ /* 0x001fda000bf06270 */
[----:B------:R-:W-:Y:S05]  /*0040*/  @P0 EXIT ;  /* 0x000000000000094d */ /* 0x000fea0003800000 */
[----:B------:R-:W0:Y:S01]  /*0050*/  LDC.64 R4, c[0x0][0x388] ;  /* 0x0000e200ff047b82 */ /* 0x000e220000000a00 */
[----:B------:R-:W1:Y:S07]  /*0060*/  LDCU.64 UR4, c[0x0][0x358] ;  /* 0x00006b00ff0477ac */ /* 0x000e6e0008000a00 */
[----:B------:R-:W2:Y:S01]  /*0070*/  LDC.64 R2, c[0x0][0x380] ;  /* 0x0000e000ff027b82 */ /* 0x000ea20000000a00 */
[----:B0-----:R-:W-:-:S06]  /*0080*/  IMAD.WIDE.U32 R4, R7, 0x4, R4 ;  /* 0x0000000407047825 */ /* 0x001fcc00078e0004 */
[----:B-1----:R-:W3:Y:S01]  /*0090*/  LDG.E R5, desc[UR4][R4.64] ;  /* 0x0000000404057981 */ /* 0x002ee2000c1e1900 */
[----:B--2---:R-:W-:-:S05]  /*00a0*/  IMAD.WIDE.U32 R2, R7, 0x4, R2 ;  /* 0x0000000407027825 */ /* 0x004fca00078e0002 */
[----:B------:R-:W3:Y:S02]  /*00b0*/  LDG.E R0, desc[UR4][R2.64] ;  /* 0x0000000402007981 */ /* 0x000ee4000c1e1900 */
[----:B---3--:R-:W-:-:S05]  /*00c0*/  FMUL R7, R0, R5 ;  /* 0x0000000500077220 */ /* 0x008fca0000400000 */
[----:B------:R-:W-:Y:S01]  /*00d0*/  STG.E desc[UR4][R2.64], R7 ;  /* 0x0000000702007986 */ /* 0x000fe2000c101904 */
[----:B------:R-:W-:Y:S05]  /*00e0*/  EXIT ;  /* 0x000000000000794d */ /* 0x000fea0003800000 */
.L_x_0:
[----:B------:R-:W-:-:S00]  /*00f0*/  BRA `(.L_x_0) ;  /* 0xfffffffc00fc7947 */ /* 0x000fc0000383ffff */
[----:B------:R-:W-:-:S00]  /*0100*/  NOP ;  /* 0x0000000000007918 */ /* 0x000fc00000000000 */
[----:B------:R-:W-:-:S00]  /*0110*/  NOP ;  /* 0x0000000000007918 */ /* 0x000fc00000000000 */
[----:B------:R-:W-:-:S00]  /*0120*/  NOP ;  /* 0x0000000000007918 */ /* 0x000fc00000000000 */
[----:B------:R-:W-:-:S00]  /*0130*/  NOP ;  /* 0x0000000000007918 */ /* 0x000fc00000000000 */
[----:B------:R-:W-:-:S00]  /*0140*/  NOP ;  /* 0x0000000000007918 */ /* 0x000fc00000000000 */
[----:B------:R-:W-:-:S00]  /*0150*/  NOP ;  /* 0x0000000000007918 */ /* 0x000fc00000000000 */
[----:B------:R-:W-:-:S00]  /*0160*/  NOP ;  /* 0x0000000000007918 */ /* 0x000fc00000000000 */
[----:B------:R-:W-:-:S00]  /*0170*/  NOP ;  /* 0x0000000000007918 */ /* 0x000fc00000000000 */
.L_x_1:


//--------------------- .nv.shared.reserved.0     --------------------------
	.section	.nv.shared.reserved.0,"aw",@nobits
	.weak		__nv_reservedSMEM_offset_0_alias
	.size		__nv_reservedSMEM_offset_0_alias, 0, 64
	.other		__nv_reservedSMEM_offset_0_alias,@"STO_CUDA_RESERVED_SHARED STV_DEFAULT"
__nv_reservedSMEM_offset_0_alias:
	.zero		0
	.zero		64


//--------------------- .nv.constant0.mul32       --------------------------
	.section	.nv.constant0.mul32,"a",@progbits
	.sectionflags	@""
	.align	4
.nv.constant0.mul32:
	.zero		916


//--------------------- SYMBOLS --------------------------

	.type		.nv.reservedSmem.offset0,@object
	.size		.nv.reservedSmem.offset0,0x4
